//
// Generated by NVIDIA NVVM Compiler
//
// Compiler Build ID: CL-36424714
// Cuda compilation tools, release 13.0, V13.0.88
// Based on NVVM 20.0.0
//

.version 9.0
.target sm_100
.address_size 64

	// .globl	_Z13invert_kernelPhii

.visible .entry _Z13invert_kernelPhii(
	.param .u64 .ptr .align 1 _Z13invert_kernelPhii_param_0,
	.param .u32 _Z13invert_kernelPhii_param_1,
	.param .u32 _Z13invert_kernelPhii_param_2
)
{
	.reg .pred 	%p<2>;
	.reg .b16 	%rs<7>;
	.reg .b32 	%r<11>;
	.reg .b64 	%rd<5>;

	ld.param.u64 	%rd1, [_Z13invert_kernelPhii_param_0];
	ld.param.u32 	%r2, [_Z13invert_kernelPhii_param_1];
	ld.param.u32 	%r3, [_Z13invert_kernelPhii_param_2];
	mov.u32 	%r4, %tid.x;
	mov.u32 	%r5, %ctaid.x;
	mov.u32 	%r6, %ntid.x;
	mad.lo.s32 	%r7, %r5, %r6, %r4;
	shl.b32 	%r1, %r7, 2;
	or.b32  	%r8, %r1, 3;
	mul.lo.s32 	%r9, %r2, %r3;
	shl.b32 	%r10, %r9, 2;
	setp.ge.s32 	%p1, %r8, %r10;
	@%p1 bra 	$L__BB0_2;
	cvta.to.global.u64 	%rd2, %rd1;
	cvt.s64.s32 	%rd3, %r1;
	add.s64 	%rd4, %rd2, %rd3;
	ld.global.u8 	%rs1, [%rd4];
	not.b16 	%rs2, %rs1;
	st.global.u8 	[%rd4], %rs2;
	ld.global.u8 	%rs3, [%rd4+1];
	not.b16 	%rs4, %rs3;
	st.global.u8 	[%rd4+1], %rs4;
	ld.global.u8 	%rs5, [%rd4+2];
	not.b16 	%rs6, %rs5;
	st.global.u8 	[%rd4+2], %rs6;
$L__BB0_2:
	ret;

}


// ===== COMPILED SASS (sm_100) =====

	.target	sm_100

	.elftype	@"ET_EXEC"


//--------------------- .note.nv.tkinfo           --------------------------
	.section	.note.nv.tkinfo,"",@"SHT_NOTE"
	.sectionflags	@"SHF_NOTE_NV_TKINFO"
	.tkinfo
        /*0018*/ 	.word	0x00000002
        /*0030*/ 	.string	""
        /*0030*/ 	.string	"ptxas"
        /*0030*/ 	.string	"Cuda compilation tools, release 13.0, V13.0.88"
        /*0030*/ 	.string	"Build cuda_13.0.r13.0/compiler.36424714_0"
        /*0030*/ 	.string	"-arch sm_100 -m 64 "



//--------------------- .note.nv.cuinfo           --------------------------
	.section	.note.nv.cuinfo,"",@"SHT_NOTE"
	.sectionflags	@"SHF_NOTE_NV_CUINFO"
        /*0018*/ 	.short	0x0002
        /*001a*/ 	.short	0x0064
        /*001c*/ 	.short	0x0082
	.zero		2


//--------------------- .nv.info                  --------------------------
	.section	.nv.info,"",@"SHT_CUDA_INFO"
	.align	4


	//----- nvinfo : EIATTR_REGCOUNT
	.align		4
        /*0000*/ 	.byte	0x04, 0x2f
        /*0002*/ 	.short	(.L_1 - .L_0)
	.align		4
.L_0:
        /*0004*/ 	.word	index@(_Z13invert_kernelPhii)
        /*0008*/ 	.word	0x0000000c


	//----- nvinfo : EIATTR_FRAME_SIZE
	.align		4
.L_1:
        /*000c*/ 	.byte	0x04, 0x11
        /*000e*/ 	.short	(.L_3 - .L_2)
	.align		4
.L_2:
        /*0010*/ 	.word	index@(_Z13invert_kernelPhii)
        /*0014*/ 	.word	0x00000000


	//----- nvinfo : EIATTR_MIN_STACK_SIZE
	.align		4
.L_3:
        /*0018*/ 	.byte	0x04, 0x12
        /*001a*/ 	.short	(.L_5 - .L_4)
	.align		4
.L_4:
        /*001c*/ 	.word	index@(_Z13invert_kernelPhii)
        /*0020*/ 	.word	0x00000000
.L_5:


//--------------------- .nv.compat                --------------------------
	.section	.nv.compat,"",@"SHT_CUDA_COMPAT_INFO"
	.align	4
        /*0000*/ 	.byte	0x02, 0x09, 0x00, 0x00, 0x02, 0x02, 0x01, 0x00, 0x02, 0x05, 0x05, 0x00, 0x03, 0x07, 0x01, 0x01
        /*0010*/ 	.byte	0x02, 0x03, 0x00, 0x00, 0x02, 0x06, 0x01, 0x00, 0x04, 0x0b, 0x08, 0x00, 0x09, 0x00, 0x00, 0x00
        /*0020*/ 	.byte	0x00, 0x00, 0x00, 0x00


//--------------------- .nv.info._Z13invert_kernelPhii --------------------------
	.section	.nv.info._Z13invert_kernelPhii,"",@"SHT_CUDA_INFO"
	.sectionflags	@""
	.align	4


	//----- nvinfo : EIATTR_CUDA_API_VERSION
	.align		4
        /*0000*/ 	.byte	0x04, 0x37
        /*0002*/ 	.short	(.L_7 - .L_6)
.L_6:
        /*0004*/ 	.word	0x00000082


	//----- nvinfo : EIATTR_KPARAM_INFO
	.align		4
.L_7:
        /*0008*/ 	.byte	0x04, 0x17
        /*000a*/ 	.short	(.L_9 - .L_8)
.L_8:
        /*000c*/ 	.word	0x00000000
        /*0010*/ 	.short	0x0002
        /*0012*/ 	.short	0x000c
        /*0014*/ 	.byte	0x00, 0xf0, 0x11, 0x00


	//----- nvinfo : EIATTR_KPARAM_INFO
	.align		4
.L_9:
        /*0018*/ 	.byte	0x04, 0x17
        /*001a*/ 	.short	(.L_11 - .L_10)
.L_10:
        /*001c*/ 	.word	0x00000000
        /*0020*/ 	.short	0x0001
        /*0022*/ 	.short	0x0008
        /*0024*/ 	.byte	0x00, 0xf0, 0x11, 0x00


	//----- nvinfo : EIATTR_KPARAM_INFO
	.align		4
.L_11:
        /*0028*/ 	.byte	0x04, 0x17
        /*002a*/ 	.short	(.L_13 - .L_12)
.L_12:
        /*002c*/ 	.word	0x00000000
        /*0030*/ 	.short	0x0000
        /*0032*/ 	.short	0x0000
        /*0034*/ 	.byte	0x00, 0xf5, 0x21, 0x00


	//----- nvinfo : EIATTR_SPARSE_MMA_MASK
	.align		4
.L_13:
        /*0038*/ 	.byte	0x03, 0x50
        /*003a*/ 	.short	0x0000


	//----- nvinfo : EIATTR_MAXREG_COUNT
	.align		4
        /*003c*/ 	.byte	0x03, 0x1b
        /*003e*/ 	.short	0x00ff


	//----- nvinfo : EIATTR_MERCURY_ISA_VERSION
	.align		4
        /*0040*/ 	.byte	0x03, 0x5f
        /*0042*/ 	.short	0x0101


	//----- nvinfo : EIATTR_VRC_CTA_INIT_COUNT
	.align		4
        /*0044*/ 	.byte	0x02, 0x4a
	.zero		1
	.zero		1


	//----- nvinfo : EIATTR_EXIT_INSTR_OFFSETS
	.align		4
        /*0048*/ 	.byte	0x04, 0x1c
        /*004a*/ 	.short	(.L_15 - .L_14)


	//   ....[0]....
.L_14:
        /*004c*/ 	.word	0x000000b0


	//   ....[1]....
        /*0050*/ 	.word	0x00000190


	//----- nvinfo : EIATTR_CBANK_PARAM_SIZE
	.align		4
.L_15:
        /*0054*/ 	.byte	0x03, 0x19
        /*0056*/ 	.short	0x0010


	//----- nvinfo : EIATTR_PARAM_CBANK
	.align		4
        /*0058*/ 	.byte	0x04, 0x0a
        /*005a*/ 	.short	(.L_17 - .L_16)
	.align		4
.L_16:
        /*005c*/ 	.word	index@(.nv.constant0._Z13invert_kernelPhii)
        /*0060*/ 	.short	0x0380
        /*0062*/ 	.short	0x0010


	//----- nvinfo : EIATTR_SW_WAR
	.align		4
.L_17:
        /*0064*/ 	.byte	0x04, 0x36
        /*0066*/ 	.short	(.L_19 - .L_18)
.L_18:
        /*0068*/ 	.word	0x00000008
.L_19:


//--------------------- .nv.callgraph             --------------------------
	.section	.nv.callgraph,"",@"SHT_CUDA_CALLGRAPH"
	.align	4
	.sectionentsize	8
	.align		4
        /*0000*/ 	.word	0x00000000
	.align		4
        /*0004*/ 	.word	0xffffffff
	.align		4
        /*0008*/ 	.word	0x00000000
	.align		4
        /*000c*/ 	.word	0xfffffffe
	.align		4
        /*0010*/ 	.word	0x00000000
	.align		4
        /*0014*/ 	.word	0xfffffffd
	.align		4
        /*0018*/ 	.word	0x00000000
	.align		4
        /*001c*/ 	.word	0xfffffffc


//--------------------- .text._Z13invert_kernelPhii --------------------------
	.section	.text._Z13invert_kernelPhii,"ax",@progbits
	.align	128
        .global         _Z13invert_kernelPhii
        .type           _Z13invert_kernelPhii,@function
        .size           _Z13invert_kernelPhii,(.L_x_1 - _Z13invert_kernelPhii)
        .other          _Z13invert_kernelPhii,@"STO_CUDA_ENTRY STV_DEFAULT"
_Z13invert_kernelPhii:
.text._Z13invert_kernelPhii:
[----:B------:R-:W-:Y:S01]  /*0000*/  LDC R1, c[0x0][0x37c] ;  /* 0x0000df00ff017b82 */ /* 0x000fe20000000800 */
[----:B------:R-:W0:Y:S07]  /*0010*/  S2R R0, SR_TID.X ;  /* 0x0000000000007919 */ /* 0x000e2e0000002100 */
[----:B------:R-:W0:Y:S01]  /*0020*/  S2UR UR6, SR_CTAID.X ;  /* 0x00000000000679c3 */ /* 0x000e220000002500 */
[----:B------:R-:W1:Y:S07]  /*0030*/  LDCU.64 UR4, c[0x0][0x388] ;  /* 0x00007100ff0477ac */ /* 0x000e6e0008000a00 */
[----:B------:R-:W0:Y:S01]  /*0040*/  LDC R3, c[0x0][0x360] ;  /* 0x0000d800ff037b82 */ /* 0x000e220000000800 */
[----:B-1----:R-:W-:-:S04]  /*0050*/  UIMAD UR4, UR4, UR5, URZ ;  /* 0x00000005040472a4 */ /* 0x002fc8000f8e02ff */
[----:B------:R-:W-:Y:S01]  /*0060*/  USHF.L.U32 UR4, UR4, 0x2, URZ ;  /* 0x0000000204047899 */ /* 0x000fe200080006ff */
[----:B0-----:R-:W-:-:S04]  /*0070*/  IMAD R0, R3, UR6, R0 ;  /* 0x0000000603007c24 */ /* 0x001fc8000f8e0200 */
[----:B------:R-:W-:-:S04]  /*0080*/  IMAD.SHL.U32 R0, R0, 0x4, RZ ;  /* 0x0000000400007824 */ /* 0x000fc800078e00ff */
[----:B------:R-:W-:-:S05]  /*0090*/  VIADD R2, R0, 0x3 ;  /* 0x0000000300027836 */ /* 0x000fca0000000000 */
[----:B------:R-:W-:-:S13]  /*00a0*/  ISETP.GE.AND P0, PT, R2, UR4, PT ;  /* 0x0000000402007c0c */ /* 0x000fda000bf06270 */
[----:B------:R-:W-:Y:S05]  /*00b0*/  @P0 EXIT ;  /* 0x000000000000094d */ /* 0x000fea0003800000 */
[----:B------:R-:W0:Y:S01]  /*00c0*/  LDCU.64 UR6, c[0x0][0x380] ;  /* 0x00007000ff0677ac */ /* 0x000e220008000a00 */
[----:B------:R-:W1:Y:S01]  /*00d0*/  LDCU.64 UR4, c[0x0][0x358] ;  /* 0x00006b00ff0477ac */ /* 0x000e620008000a00 */
[----:B0-----:R-:W-:-:S04]  /*00e0*/  IADD3 R2, P0, PT, R0, UR6, RZ ;  /* 0x0000000600027c10 */ /* 0x001fc8000ff1e0ff */
[----:B------:R-:W-:-:S05]  /*00f0*/  LEA.HI.X.SX32 R3, R0, UR7, 0x1, P0 ;  /* 0x0000000700037c11 */ /* 0x000fca00080f0eff */
[----:B-1----:R-:W2:Y:S04]  /*0100*/  LDG.E.U8 R0, desc[UR4][R2.64] ;  /* 0x0000000402007981 */ /* 0x002ea8000c1e1100 */
[----:B------:R-:W3:Y:S04]  /*0110*/  LDG.E.U8 R4, desc[UR4][R2.64+0x1] ;  /* 0x0000010402047981 */ /* 0x000ee8000c1e1100 */
[----:B------:R-:W4:Y:S01]  /*0120*/  LDG.E.U8 R6, desc[UR4][R2.64+0x2] ;  /* 0x0000020402067981 */ /* 0x000f22000c1e1100 */
[----:B--2---:R-:W-:Y:S02]  /*0130*/  LOP3.LUT R5, RZ, R0, RZ, 0x33, !PT ;  /* 0x00000000ff057212 */ /* 0x004fe400078e33ff */
[----:B---3--:R-:W-:-:S03]  /*0140*/  LOP3.LUT R7, RZ, R4, RZ, 0x33, !PT ;  /* 0x00000004ff077212 */ /* 0x008fc600078e33ff */
[----:B------:R-:W-:Y:S01]  /*0150*/  STG.E.U8 desc[UR4][R2.64], R5 ;  /* 0x0000000502007986 */ /* 0x000fe2000c101104 */
[----:B----4-:R-:W-:-:S03]  /*0160*/  LOP3.LUT R9, RZ, R6, RZ, 0x33, !PT ;  /* 0x00000006ff097212 */ /* 0x010fc600078e33ff */
[----:B------:R-:W-:Y:S04]  /*0170*/  STG.E.U8 desc[UR4][R2.64+0x1], R7 ;  /* 0x0000010702007986 */ /* 0x000fe8000c101104 */
[----:B------:R-:W-:Y:S01]  /*0180*/  STG.E.U8 desc[UR4][R2.64+0x2], R9 ;  /* 0x0000020902007986 */ /* 0x000fe2000c101104 */
[----:B------:R-:W-:Y:S05]  /*0190*/  EXIT ;  /* 0x000000000000794d */ /* 0x000fea0003800000 */
.L_x_0:
[----:B------:R-:W-:-:S00]  /*01a0*/  BRA `(.L_x_0) ;  /* 0xfffffffc00fc7947 */ /* 0x000fc0000383ffff */
[----:B------:R-:W-:-:S00]  /*01b0*/  NOP ;  /* 0x0000000000007918 */ /* 0x000fc00000000000 */
        /* <DEDUP_REMOVED lines=12> */
.L_x_1:


//--------------------- .nv.shared.reserved.0     --------------------------
	.section	.nv.shared.reserved.0,"aw",@nobits
	.weak		__nv_reservedSMEM_offset_0_alias
	.size		__nv_reservedSMEM_offset_0_alias, 0, 64
	.other		__nv_reservedSMEM_offset_0_alias,@"STO_CUDA_RESERVED_SHARED STV_DEFAULT"
__nv_reservedSMEM_offset_0_alias:
	.zero		0
	.zero		64


//--------------------- .nv.constant0._Z13invert_kernelPhii --------------------------
	.section	.nv.constant0._Z13invert_kernelPhii,"a",@progbits
	.sectionflags	@""
	.align	4
.nv.constant0._Z13invert_kernelPhii:
	.zero		912


//--------------------- SYMBOLS --------------------------

	.type		.nv.reservedSmem.offset0,@object
	.size		.nv.reservedSmem.offset0,0x4
